	.headerflags	@"EF_CUDA_TEXMODE_UNIFIED EF_CUDA_64BIT_ADDRESS EF_CUDA_ACCELERATORS EF_CUDA_SM90 EF_CUDA_VIRTUAL_SM(EF_CUDA_SM90)"
	.elftype	@"ET_EXEC"


//--------------------- .nv.info                  --------------------------
	.section	.nv.info,"",@"SHT_CUDA_INFO"
	.align	4


	//----- nvinfo : EIATTR_REGCOUNT
	.align		4
        /*0000*/ 	.byte	0x04, 0x2f
        /*0002*/ 	.short	(.L_3 - .L_2)
	.align		4
.L_2:
        /*0004*/ 	.word	index@(triton_poi_fused__native_batch_norm_legit_no_training_add_relu_22)
        /*0008*/ 	.word	0x00000027


	//----- nvinfo : EIATTR_MIN_STACK_SIZE
	.align		4
.L_3:
        /*000c*/ 	.byte	0x04, 0x12
        /*000e*/ 	.short	(.L_5 - .L_4)
	.align		4
.L_4:
        /*0010*/ 	.word	index@(triton_poi_fused__native_batch_norm_legit_no_training_add_relu_22)
        /*0014*/ 	.word	0x00000000


	//----- nvinfo : EIATTR_FRAME_SIZE
	.align		4
.L_5:
        /*0018*/ 	.byte	0x04, 0x11
        /*001a*/ 	.short	(.L_7 - .L_6)
	.align		4
.L_6:
        /*001c*/ 	.word	index@(triton_poi_fused__native_batch_norm_legit_no_training_add_relu_22)
        /*0020*/ 	.word	0x00000000


	//----- nvinfo : EIATTR_MIN_STACK_SIZE
	.align		4
.L_7:
        /*0024*/ 	.byte	0x04, 0x12
        /*0026*/ 	.short	(.L_9 - .L_8)
	.align		4
.L_8:
        /*0028*/ 	.word	index@(triton_poi_fused__native_batch_norm_legit_no_training_add_relu_22)
        /*002c*/ 	.word	0x00000000
.L_9:


//--------------------- .nv.info.triton_poi_fused__native_batch_norm_legit_no_training_add_relu_22 --------------------------
	.section	.nv.info.triton_poi_fused__native_batch_norm_legit_no_training_add_relu_22,"",@"SHT_CUDA_INFO"
	.sectionflags	@""
	.align	4


	//----- nvinfo : EIATTR_CUDA_API_VERSION
	.align		4
        /*0000*/ 	.byte	0x04, 0x37
        /*0002*/ 	.short	(.L_11 - .L_10)
.L_10:
        /*0004*/ 	.word	0x0000007c


	//----- nvinfo : EIATTR_KPARAM_INFO
	.align		4
.L_11:
        /*0008*/ 	.byte	0x04, 0x17
        /*000a*/ 	.short	(.L_13 - .L_12)
.L_12:
        /*000c*/ 	.word	0x00000000
        /*0010*/ 	.short	0x0007
        /*0012*/ 	.short	0x0038
        /*0014*/ 	.byte	0x00, 0xf0, 0x11, 0x00


	//----- nvinfo : EIATTR_KPARAM_INFO
	.align		4
.L_13:
        /*0018*/ 	.byte	0x04, 0x17
        /*001a*/ 	.short	(.L_15 - .L_14)
.L_14:
        /*001c*/ 	.word	0x00000000
        /*0020*/ 	.short	0x0006
        /*0022*/ 	.short	0x0030
        /*0024*/ 	.byte	0x00, 0xf4, 0x21, 0x00


	//----- nvinfo : EIATTR_KPARAM_INFO
	.align		4
.L_15:
        /*0028*/ 	.byte	0x04, 0x17
        /*002a*/ 	.short	(.L_17 - .L_16)
.L_16:
        /*002c*/ 	.word	0x00000000
        /*0030*/ 	.short	0x0005
        /*0032*/ 	.short	0x0028
        /*0034*/ 	.byte	0x00, 0xf4, 0x21, 0x00


	//----- nvinfo : EIATTR_KPARAM_INFO
	.align		4
.L_17:
        /*0038*/ 	.byte	0x04, 0x17
        /*003a*/ 	.short	(.L_19 - .L_18)
.L_18:
        /*003c*/ 	.word	0x00000000
        /*0040*/ 	.short	0x0004
        /*0042*/ 	.short	0x0020
        /*0044*/ 	.byte	0x00, 0xf4, 0x21, 0x00


	//----- nvinfo : EIATTR_KPARAM_INFO
	.align		4
.L_19:
        /*0048*/ 	.byte	0x04, 0x17
        /*004a*/ 	.short	(.L_21 - .L_20)
.L_20:
        /*004c*/ 	.word	0x00000000
        /*0050*/ 	.short	0x0003
        /*0052*/ 	.short	0x0018
        /*0054*/ 	.byte	0x00, 0xf4, 0x21, 0x00


	//----- nvinfo : EIATTR_KPARAM_INFO
	.align		4
.L_21:
        /*0058*/ 	.byte	0x04, 0x17
        /*005a*/ 	.short	(.L_23 - .L_22)
.L_22:
        /*005c*/ 	.word	0x00000000
        /*0060*/ 	.short	0x0002
        /*0062*/ 	.short	0x0010
        /*0064*/ 	.byte	0x00, 0xf4, 0x21, 0x00


	//----- nvinfo : EIATTR_KPARAM_INFO
	.align		4
.L_23:
        /*0068*/ 	.byte	0x04, 0x17
        /*006a*/ 	.short	(.L_25 - .L_24)
.L_24:
        /*006c*/ 	.word	0x00000000
        /*0070*/ 	.short	0x0001
        /*0072*/ 	.short	0x0008
        /*0074*/ 	.byte	0x00, 0xf4, 0x21, 0x00


	//----- nvinfo : EIATTR_KPARAM_INFO
	.align		4
.L_25:
        /*0078*/ 	.byte	0x04, 0x17
        /*007a*/ 	.short	(.L_27 - .L_26)
.L_26:
        /*007c*/ 	.word	0x00000000
        /*0080*/ 	.short	0x0000
        /*0082*/ 	.short	0x0000
        /*0084*/ 	.byte	0x00, 0xf4, 0x21, 0x00


	//----- nvinfo : EIATTR_SPARSE_MMA_MASK
	.align		4
.L_27:
        /*0088*/ 	.byte	0x03, 0x50
        /*008a*/ 	.short	0x0000


	//----- nvinfo : EIATTR_MAXREG_COUNT
	.align		4
        /*008c*/ 	.byte	0x03, 0x1b
        /*008e*/ 	.short	0x00ff


	//----- nvinfo : EIATTR_EXIT_INSTR_OFFSETS
	.align		4
        /*0090*/ 	.byte	0x04, 0x1c
        /*0092*/ 	.short	(.L_29 - .L_28)


	//   ....[0]....
.L_28:
        /*0094*/ 	.word	0x000007d0


	//----- nvinfo : EIATTR_REQNTID
	.align		4
.L_29:
        /*0098*/ 	.byte	0x04, 0x10
        /*009a*/ 	.short	(.L_31 - .L_30)
.L_30:
        /*009c*/ 	.word	0x00000080
        /*00a0*/ 	.word	0x00000001
        /*00a4*/ 	.word	0x00000001


	//----- nvinfo : EIATTR_CBANK_PARAM_SIZE
	.align		4
.L_31:
        /*00a8*/ 	.byte	0x03, 0x19
        /*00aa*/ 	.short	0x003c


	//----- nvinfo : EIATTR_PARAM_CBANK
	.align		4
        /*00ac*/ 	.byte	0x04, 0x0a
        /*00ae*/ 	.short	(.L_33 - .L_32)
	.align		4
.L_32:
        /*00b0*/ 	.word	index@(.nv.constant0.triton_poi_fused__native_batch_norm_legit_no_training_add_relu_22)
        /*00b4*/ 	.short	0x0210
        /*00b6*/ 	.short	0x003c


	//----- nvinfo : EIATTR_SW_WAR
	.align		4
.L_33:
        /*00b8*/ 	.byte	0x04, 0x36
        /*00ba*/ 	.short	(.L_35 - .L_34)
.L_34:
        /*00bc*/ 	.word	0x00000008
.L_35:


//--------------------- .nv.callgraph             --------------------------
	.section	.nv.callgraph,"",@"SHT_CUDA_CALLGRAPH"
	.align	4
	.sectionentsize	8
	.align		4
        /*0000*/ 	.word	0x00000000
	.align		4
        /*0004*/ 	.word	0xffffffff
	.align		4
        /*0008*/ 	.word	0x00000000
	.align		4
        /*000c*/ 	.word	0xfffffffe
	.align		4
        /*0010*/ 	.word	0x00000000
	.align		4
        /*0014*/ 	.word	0xfffffffd
	.align		4
        /*0018*/ 	.word	0x00000000
	.align		4
        /*001c*/ 	.word	0xfffffffc


//--------------------- .nv.constant4             --------------------------
	.section	.nv.constant4,"a",@progbits
	.align	8
	.align		8
.nv.constant4:
        /*0000*/ 	.dword	_$_str
	.align		8
        /*0008*/ 	.dword	_$_str_$_2


//--------------------- .text.triton_poi_fused__native_batch_norm_legit_no_training_add_relu_22 --------------------------
	.section	.text.triton_poi_fused__native_batch_norm_legit_no_training_add_relu_22,"ax",@progbits
	.align	128
        .global         triton_poi_fused__native_batch_norm_legit_no_training_add_relu_22
        .type           triton_poi_fused__native_batch_norm_legit_no_training_add_relu_22,@function
        .size           triton_poi_fused__native_batch_norm_legit_no_training_add_relu_22,(.L_x_1 - triton_poi_fused__native_batch_norm_legit_no_training_add_relu_22)
        .other          triton_poi_fused__native_batch_norm_legit_no_training_add_relu_22,@"STO_CUDA_ENTRY STV_DEFAULT"
triton_poi_fused__native_batch_norm_legit_no_training_add_relu_22:
.text.triton_poi_fused__native_batch_norm_legit_no_training_add_relu_22:
[----:B------:R-:W-:Y:S01]  /*0000*/  LDC R1, c[0x0][0x28] ;  /* 0x00000a00ff017b82 */ /* 0x000fe20000000800 */
[----:B------:R-:W1:Y:S07]  /*0010*/  S2R R0, SR_TID.X ;  /* 0x0000000000007919 */ /* 0x000e6e0000002100 */
[----:B------:R-:W2:Y:S01]  /*0020*/  LDC.64 R4, c[0x0][0x220] ;  /* 0x00008800ff047b82 */ /* 0x000ea20000000a00 */
[----:B------:R-:W-:Y:S01]  /*0030*/  ULDC.64 UR4, c[0x0][0x208] ;  /* 0x0000820000047ab9 */ /* 0x000fe20000000a00 */
[----:B------:R-:W3:Y:S06]  /*0040*/  S2R R7, SR_CTAID.X ;  /* 0x0000000000077919 */ /* 0x000eec0000002500 */
[----:B------:R-:W4:Y:S08]  /*0050*/  LDC.64 R8, c[0x0][0x218] ;  /* 0x00008600ff087b82 */ /* 0x000f300000000a00 */
[----:B------:R-:W5:Y:S08]  /*0060*/  LDC.64 R20, c[0x0][0x210] ;  /* 0x00008400ff147b82 */ /* 0x000f700000000a00 */
[----:B------:R-:W5:Y:S01]  /*0070*/  LDC.64 R12, c[0x0][0x228] ;  /* 0x00008a00ff0c7b82 */ /* 0x000f620000000a00 */
[----:B-1----:R-:W-:-:S07]  /*0080*/  SHF.L.U32 R0, R0, 0x2, RZ ;  /* 0x0000000200007819 */ /* 0x002fce00000006ff */
[----:B------:R-:W1:Y:S01]  /*0090*/  LDC.64 R16, c[0x0][0x230] ;  /* 0x00008c00ff107b82 */ /* 0x000e620000000a00 */
[----:B---3--:R-:W-:Y:S02]  /*00a0*/  SHF.R.S32.HI R3, RZ, 0x15, R7 ;  /* 0x00000015ff037819 */ /* 0x008fe40000011407 */
[----:B------:R-:W-:Y:S02]  /*00b0*/  LOP3.LUT R0, R0, 0x1fc, RZ, 0xc0, !PT ;  /* 0x000001fc00007812 */ /* 0x000fe400078ec0ff */
[----:B------:R-:W-:Y:S01]  /*00c0*/  SGXT R3, R3, 0x1 ;  /* 0x000000010303781a */ /* 0x000fe20000000200 */
[----:B------:R-:W-:Y:S01]  /*00d0*/  HFMA2.MMA R2, -RZ, RZ, 1.625, 0 ;  /* 0x3e800000ff027435 */ /* 0x000fe200000001ff */
[----:B------:R-:W-:Y:S01]  /*00e0*/  LEA R0, R7, R0, 0xa ;  /* 0x0000000007007211 */ /* 0x000fe200078e50ff */
[----:B------:R-:W3:Y:S03]  /*00f0*/  LDC.64 R24, c[0x0][0x238] ;  /* 0x00008e00ff187b82 */ /* 0x000ee60000000a00 */
[----:B------:R-:W-:-:S04]  /*0100*/  LEA.HI R3, R3, R0, RZ, 0x9 ;  /* 0x0000000003037211 */ /* 0x000fc800078f48ff */
[----:B------:R-:W-:-:S04]  /*0110*/  LOP3.LUT R3, R3, 0xfffffe00, RZ, 0xc0, !PT ;  /* 0xfffffe0003037812 */ /* 0x000fc800078ec0ff */
[----:B------:R-:W-:-:S05]  /*0120*/  IADD3 R3, R0, -R3, RZ ;  /* 0x8000000300037210 */ /* 0x000fca0007ffe0ff */
[----:B--2---:R-:W-:-:S06]  /*0130*/  IMAD.WIDE R4, R3, 0x4, R4 ;  /* 0x0000000403047825 */ /* 0x004fcc00078e0204 */
[----:B------:R-:W2:Y:S01]  /*0140*/  LDG.E.EL.128 R4, desc[UR4][R4.64] ;  /* 0x0000000404047981 */ /* 0x000ea2000c2e1d00 */
[----:B----4-:R-:W-:-:S04]  /*0150*/  IMAD.WIDE R8, R3, 0x4, R8 ;  /* 0x0000000403087825 */ /* 0x010fc800078e0208 */
[----:B-----5:R-:W-:Y:S02]  /*0160*/  IMAD.WIDE R20, R0, 0x4, R20 ;  /* 0x0000000400147825 */ /* 0x020fe400078e0214 */
[----:B------:R-:W4:Y:S02]  /*0170*/  LDG.E.EL.128 R8, desc[UR4][R8.64] ;  /* 0x0000000408087981 */ /* 0x000f24000c2e1d00 */
[C---:B0-----:R-:W-:Y:S02]  /*0180*/  IMAD.WIDE R12, R3.reuse, 0x4, R12 ;  /* 0x00000004030c7825 */ /* 0x041fe400078e020c */
[----:B------:R-:W4:Y:S02]  /*0190*/  LDG.E.128 R28, desc[UR4][R20.64+0x800] ;  /* 0x00080004141c7981 */ /* 0x000f24000c1e1d00 */
[----:B-1----:R-:W-:Y:S02]  /*01a0*/  IMAD.WIDE R16, R3, 0x4, R16 ;  /* 0x0000000403107825 */ /* 0x002fe400078e0210 */
[----:B------:R-:W5:Y:S02]  /*01b0*/  LDG.E.128 R32, desc[UR4][R20.64] ;  /* 0x0000000414207981 */ /* 0x000f64000c1e1d00 */
[----:B--2---:R-:W-:Y:S01]  /*01c0*/  FADD R7, R7, 9.9999997473787516356e-06 ;  /* 0x3727c5ac07077421 */ /* 0x004fe20000000000 */
[----:B------:R-:W-:-:S04]  /*01d0*/  FADD R6, R6, 9.9999997473787516356e-06 ;  /* 0x3727c5ac06067421 */ /* 0x000fc80000000000 */
[----:B------:R-:W0:Y:S08]  /*01e0*/  MUFU.SQRT R14, R6 ;  /* 0x00000006000e7308 */ /* 0x000e300000002000 */
[----:B------:R-:W1:Y:S01]  /*01f0*/  MUFU.SQRT R7, R7 ;  /* 0x0000000700077308 */ /* 0x000e620000002000 */
[C---:B0-----:R-:W-:Y:S02]  /*0200*/  FSETP.GT.AND P0, PT, R14.reuse, 8.50705917302346158658e+37, PT ;  /* 0x7e8000000e00780b */ /* 0x041fe40003f04000 */
[----:B------:R-:W-:-:S02]  /*0210*/  FSETP.GEU.AND P2, PT, R14, 1.175494350822287508e-38, PT ;  /* 0x008000000e00780b */ /* 0x000fc40003f4e000 */
[C---:B-1----:R-:W-:Y:S02]  /*0220*/  FSETP.GT.AND P1, PT, R7.reuse, 8.50705917302346158658e+37, PT ;  /* 0x7e8000000700780b */ /* 0x042fe40003f24000 */
[----:B------:R-:W-:-:S07]  /*0230*/  FSETP.GEU.AND P3, PT, R7, 1.175494350822287508e-38, PT ;  /* 0x008000000700780b */ /* 0x000fce0003f6e000 */
[----:B------:R-:W-:-:S04]  /*0240*/  @P0 FMUL R14, R14, 0.25 ;  /* 0x3e8000000e0e0820 */ /* 0x000fc80000400000 */
[----:B------:R-:W-:Y:S01]  /*0250*/  @P1 FMUL R7, R7, 0.25 ;  /* 0x3e80000007071820 */ /* 0x000fe20000400000 */
[----:B------:R-:W-:-:S03]  /*0260*/  @!P2 FMUL R14, R14, 16777216 ;  /* 0x4b8000000e0ea820 */ /* 0x000fc60000400000 */
[----:B------:R-:W-:Y:S01]  /*0270*/  @!P3 FMUL R7, R7, 16777216 ;  /* 0x4b8000000707b820 */ /* 0x000fe20000400000 */
[----:B------:R-:W0:Y:S01]  /*0280*/  MUFU.RCP R6, R14 ;  /* 0x0000000e00067308 */ /* 0x000e220000001000 */
[C---:B------:R-:W-:Y:S02]  /*0290*/  FSEL R15, R2.reuse, 1, P0 ;  /* 0x3f800000020f7808 */ /* 0x040fe40000000000 */
[----:B------:R-:W-:-:S05]  /*02a0*/  FSEL R18, R2, 1, P1 ;  /* 0x3f80000002127808 */ /* 0x000fca0000800000 */
[----:B------:R-:W1:Y:S01]  /*02b0*/  MUFU.RCP R7, R7 ;  /* 0x0000000700077308 */ /* 0x000e620000001000 */
[----:B------:R-:W-:Y:S01]  /*02c0*/  @!P2 FMUL R15, R15, 16777216 ;  /* 0x4b8000000f0fa820 */ /* 0x000fe20000400000 */
[----:B------:R-:W-:-:S03]  /*02d0*/  @!P3 FMUL R18, R18, 16777216 ;  /* 0x4b8000001212b820 */ /* 0x000fc60000400000 */
[----:B0-----:R-:W-:Y:S02]  /*02e0*/  FMUL R6, R6, R15 ;  /* 0x0000000f06067220 */ /* 0x001fe40000400000 */
[----:B------:R-:W2:Y:S01]  /*02f0*/  LDG.E.EL.128 R12, desc[UR4][R12.64] ;  /* 0x000000040c0c7981 */ /* 0x000ea2000c2e1d00 */
[----:B-1----:R-:W-:-:S03]  /*0300*/  FMUL R3, R7, R18 ;  /* 0x0000001207037220 */ /* 0x002fc60000400000 */
[----:B------:R-:W2:Y:S01]  /*0310*/  LDG.E.EL.128 R16, desc[UR4][R16.64] ;  /* 0x0000000410107981 */ /* 0x000ea2000c2e1d00 */
[----:B------:R-:W-:Y:S01]  /*0320*/  FADD R7, R4, 9.9999997473787516356e-06 ;  /* 0x3727c5ac04077421 */ /* 0x000fe20000000000 */
[--C-:B----4-:R-:W-:Y:S01]  /*0330*/  FADD R4, R31, -R11.reuse ;  /* 0x8000000b1f047221 */ /* 0x110fe20000000000 */
[----:B-----5:R-:W-:Y:S01]  /*0340*/  FADD R20, R35, -R11 ;  /* 0x8000000b23147221 */ /* 0x020fe20000000000 */
[--C-:B------:R-:W-:Y:S01]  /*0350*/  FADD R21, R30, -R10.reuse ;  /* 0x8000000a1e157221 */ /* 0x100fe20000000000 */
[----:B------:R-:W-:Y:S01]  /*0360*/  FADD R23, R34, -R10 ;  /* 0x8000000a22177221 */ /* 0x000fe20000000000 */
[----:B------:R3:W0:Y:S01]  /*0370*/  MUFU.SQRT R36, R7 ;  /* 0x0000000700247308 */ /* 0x0006220000002000 */
[C---:B------:R-:W-:Y:S01]  /*0380*/  FMUL R4, R3.reuse, R4 ;  /* 0x0000000403047220 */ /* 0x040fe20000400000 */
[C---:B------:R-:W-:Y:S01]  /*0390*/  FMUL R21, R6.reuse, R21 ;  /* 0x0000001506157220 */ /* 0x040fe20000400000 */
[----:B------:R-:W-:Y:S01]  /*03a0*/  FMUL R23, R6, R23 ;  /* 0x0000001706177220 */ /* 0x000fe20000400000 */
[----:B------:R-:W-:Y:S01]  /*03b0*/  FMUL R10, R3, R20 ;  /* 0x00000014030a7220 */ /* 0x000fe20000400000 */
[----:B---3--:R-:W-:-:S05]  /*03c0*/  IMAD.WIDE R6, R0, 0x4, R24 ;  /* 0x0000000400067825 */ /* 0x008fca00078e0218 */
[----:B------:R-:W3:Y:S01]  /*03d0*/  LDG.E.128 R24, desc[UR4][R6.64+0x800] ;  /* 0x0008000406187981 */ /* 0x000ee2000c1e1d00 */
[C---:B0-----:R-:W-:Y:S02]  /*03e0*/  FSETP.GT.AND P0, PT, R36.reuse, 8.50705917302346158658e+37, PT ;  /* 0x7e8000002400780b */ /* 0x041fe40003f04000 */
[----:B------:R-:W-:-:S11]  /*03f0*/  FSETP.GEU.AND P1, PT, R36, 1.175494350822287508e-38, PT ;  /* 0x008000002400780b */ /* 0x000fd60003f2e000 */
[----:B------:R-:W-:-:S04]  /*0400*/  @P0 FMUL R36, R36, 0.25 ;  /* 0x3e80000024240820 */ /* 0x000fc80000400000 */
[----:B------:R-:W-:-:S04]  /*0410*/  @!P1 FMUL R36, R36, 16777216 ;  /* 0x4b80000024249820 */ /* 0x000fc80000400000 */
[----:B------:R-:W0:Y:S01]  /*0420*/  MUFU.RCP R11, R36 ;  /* 0x00000024000b7308 */ /* 0x000e220000001000 */
[----:B------:R-:W-:Y:S01]  /*0430*/  FADD R5, R5, 9.9999997473787516356e-06 ;  /* 0x3727c5ac05057421 */ /* 0x000fe20000000000 */
[C-C-:B--2---:R-:W-:Y:S01]  /*0440*/  FFMA R4, R15.reuse, R4, R19.reuse ;  /* 0x000000040f047223 */ /* 0x144fe20000000013 */
[----:B------:R-:W-:Y:S01]  /*0450*/  FFMA R10, R15, R10, R19 ;  /* 0x0000000a0f0a7223 */ /* 0x000fe20000000013 */
[C-C-:B------:R-:W-:Y:S01]  /*0460*/  FFMA R3, R14.reuse, R21, R18.reuse ;  /* 0x000000150e037223 */ /* 0x140fe20000000012 */
[----:B------:R-:W-:Y:S02]  /*0470*/  FFMA R15, R14, R23, R18 ;  /* 0x000000170e0f7223 */ /* 0x000fe40000000012 */
[----:B------:R1:W2:Y:S01]  /*0480*/  LDG.E.128 R20, desc[UR4][R6.64] ;  /* 0x0000000406147981 */ /* 0x0002a2000c1e1d00 */
[----:B------:R-:W-:-:S05]  /*0490*/  FSEL R14, R2, 1, P0 ;  /* 0x3f800000020e7808 */ /* 0x000fca0000000000 */
[----:B------:R-:W-:-:S04]  /*04a0*/  @!P1 FMUL R14, R14, 16777216 ;  /* 0x4b8000000e0e9820 */ /* 0x000fc80000400000 */
[----:B0-----:R-:W-:Y:S01]  /*04b0*/  FMUL R11, R11, R14 ;  /* 0x0000000e0b0b7220 */ /* 0x001fe20000400000 */
[----:B------:R-:W-:Y:S01]  /*04c0*/  FADD R32, R32, -R8 ;  /* 0x8000000820207221 */ /* 0x000fe20000000000 */
[----:B------:R-:W0:Y:S01]  /*04d0*/  MUFU.SQRT R14, R5 ;  /* 0x00000005000e7308 */ /* 0x000e220000002000 */
[----:B-1----:R-:W1:Y:S01]  /*04e0*/  LDC.64 R6, c[0x0][0x240] ;  /* 0x00009000ff067b82 */ /* 0x002e620000000a00 */
[C---:B0-----:R-:W-:Y:S02]  /*04f0*/  FSETP.GT.AND P0, PT, R14.reuse, 8.50705917302346158658e+37, PT ;  /* 0x7e8000000e00780b */ /* 0x041fe40003f04000 */
[----:B------:R-:W-:-:S11]  /*0500*/  FSETP.GEU.AND P1, PT, R14, 1.175494350822287508e-38, PT ;  /* 0x008000000e00780b */ /* 0x000fd60003f2e000 */
[----:B------:R-:W-:-:S04]  /*0510*/  @P0 FMUL R14, R14, 0.25 ;  /* 0x3e8000000e0e0820 */ /* 0x000fc80000400000 */
[----:B------:R-:W-:-:S06]  /*0520*/  @!P1 FMUL R14, R14, 16777216 ;  /* 0x4b8000000e0e9820 */ /* 0x000fcc0000400000 */
[----:B------:R-:W0:Y:S01]  /*0530*/  MUFU.RCP R14, R14 ;  /* 0x0000000e000e7308 */ /* 0x000e220000001000 */
[----:B------:R-:W-:Y:S01]  /*0540*/  FSEL R19, R2, 1, P0 ;  /* 0x3f80000002137808 */ /* 0x000fe20000000000 */
[----:B------:R-:W-:-:S04]  /*0550*/  FMUL R5, R11, R32 ;  /* 0x000000200b057220 */ /* 0x000fc80000400000 */
[----:B------:R-:W-:Y:S01]  /*0560*/  @!P1 FMUL R19, R19, 16777216 ;  /* 0x4b80000013139820 */ /* 0x000fe20000400000 */
[--C-:B------:R-:W-:Y:S01]  /*0570*/  FADD R33, R33, -R9.reuse ;  /* 0x8000000921217221 */ /* 0x100fe20000000000 */
[----:B------:R-:W-:Y:S01]  /*0580*/  FADD R28, R28, -R8 ;  /* 0x800000081c1c7221 */ /* 0x000fe20000000000 */
[----:B------:R-:W-:Y:S01]  /*0590*/  FADD R29, R29, -R9 ;  /* 0x800000091d1d7221 */ /* 0x000fe20000000000 */
[----:B------:R-:W-:Y:S01]  /*05a0*/  FFMA R5, R12, R5, R16 ;  /* 0x000000050c057223 */ /* 0x000fe20000000010 */
[----:B0-----:R-:W-:Y:S01]  /*05b0*/  FMUL R2, R14, R19 ;  /* 0x000000130e027220 */ /* 0x001fe20000400000 */
[----:B------:R-:W-:-:S03]  /*05c0*/  FMUL R11, R11, R28 ;  /* 0x0000001c0b0b7220 */ /* 0x000fc60000400000 */
[C---:B------:R-:W-:Y:S01]  /*05d0*/  FMUL R8, R2.reuse, R33 ;  /* 0x0000002102087220 */ /* 0x040fe20000400000 */
[----:B------:R-:W-:Y:S01]  /*05e0*/  FMUL R2, R2, R29 ;  /* 0x0000001d02027220 */ /* 0x000fe20000400000 */
[----:B------:R-:W-:Y:S02]  /*05f0*/  FFMA R11, R12, R11, R16 ;  /* 0x0000000b0c0b7223 */ /* 0x000fe40000000010 */
[C-C-:B------:R-:W-:Y:S01]  /*0600*/  FFMA R8, R13.reuse, R8, R17.reuse ;  /* 0x000000080d087223 */ /* 0x140fe20000000011 */
[----:B------:R-:W-:Y:S01]  /*0610*/  FFMA R2, R13, R2, R17 ;  /* 0x000000020d027223 */ /* 0x000fe20000000011 */
[----:B---3--:R-:W-:Y:S01]  /*0620*/  FSETP.GEU.AND P5, PT, R3, -R26, PT ;  /* 0x8000001a0300720b */ /* 0x008fe20003fae000 */
[----:B------:R-:W-:Y:S01]  /*0630*/  FADD R3, R26, R3 ;  /* 0x000000031a037221 */ /* 0x000fe20000000000 */
[----:B------:R-:W-:Y:S01]  /*0640*/  FSETP.GEU.AND P3, PT, R11, -R24, PT ;  /* 0x800000180b00720b */ /* 0x000fe20003f6e000 */
[----:B------:R-:W-:Y:S01]  /*0650*/  FADD R24, R24, R11 ;  /* 0x0000000b18187221 */ /* 0x000fe20000000000 */
[----:B------:R-:W-:Y:S01]  /*0660*/  FSETP.GEU.AND P4, PT, R2, -R25, PT ;  /* 0x800000190200720b */ /* 0x000fe20003f8e000 */
[----:B------:R-:W-:Y:S01]  /*0670*/  FADD R2, R25, R2 ;  /* 0x0000000219027221 */ /* 0x000fe20000000000 */
[----:B-1----:R-:W-:Y:S01]  /*0680*/  IMAD.WIDE R6, R0, 0x4, R6 ;  /* 0x0000000400067825 */ /* 0x002fe200078e0206 */
[----:B------:R-:W-:-:S02]  /*0690*/  SEL R26, R3, RZ, P5 ;  /* 0x000000ff031a7207 */ /* 0x000fc40002800000 */
[----:B------:R-:W-:Y:S02]  /*06a0*/  SEL R24, R24, RZ, P3 ;  /* 0x000000ff18187207 */ /* 0x000fe40001800000 */
[----:B------:R-:W-:Y:S02]  /*06b0*/  SEL R25, R2, RZ, P4 ;  /* 0x000000ff02197207 */ /* 0x000fe40002000000 */
[----:B--2---:R-:W-:Y:S01]  /*06c0*/  FSETP.GEU.AND P6, PT, R5, -R20, PT ;  /* 0x800000140500720b */ /* 0x004fe20003fce000 */
[----:B------:R-:W-:Y:S01]  /*06d0*/  FADD R5, R20, R5 ;  /* 0x0000000514057221 */ /* 0x000fe20000000000 */
[----:B------:R-:W-:Y:S01]  /*06e0*/  FSETP.GEU.AND P0, PT, R8, -R21, PT ;  /* 0x800000150800720b */ /* 0x000fe20003f0e000 */
[----:B------:R-:W-:Y:S01]  /*06f0*/  FADD R9, R21, R8 ;  /* 0x0000000815097221 */ /* 0x000fe20000000000 */
[----:B------:R-:W-:Y:S02]  /*0700*/  FSETP.GEU.AND P1, PT, R15, -R22, PT ;  /* 0x800000160f00720b */ /* 0x000fe40003f2e000 */
[----:B------:R-:W-:Y:S01]  /*0710*/  SEL R8, R5, RZ, P6 ;  /* 0x000000ff05087207 */ /* 0x000fe20003000000 */
[----:B------:R-:W-:Y:S01]  /*0720*/  FADD R15, R22, R15 ;  /* 0x0000000f160f7221 */ /* 0x000fe20000000000 */
[----:B------:R-:W-:Y:S01]  /*0730*/  FSETP.GEU.AND P2, PT, R10, -R23, PT ;  /* 0x800000170a00720b */ /* 0x000fe20003f4e000 */
[----:B------:R-:W-:Y:S01]  /*0740*/  FADD R23, R23, R10 ;  /* 0x0000000a17177221 */ /* 0x000fe20000000000 */
[----:B------:R-:W-:Y:S01]  /*0750*/  FSETP.GEU.AND P6, PT, R4, -R27, PT ;  /* 0x8000001b0400720b */ /* 0x000fe20003fce000 */
[----:B------:R-:W-:Y:S01]  /*0760*/  FADD R4, R27, R4 ;  /* 0x000000041b047221 */ /* 0x000fe20000000000 */
[----:B------:R-:W-:-:S02]  /*0770*/  SEL R9, R9, RZ, P0 ;  /* 0x000000ff09097207 */ /* 0x000fc40000000000 */
[----:B------:R-:W-:Y:S02]  /*0780*/  SEL R10, R15, RZ, P1 ;  /* 0x000000ff0f0a7207 */ /* 0x000fe40000800000 */
[----:B------:R-:W-:Y:S02]  /*0790*/  SEL R11, R23, RZ, P2 ;  /* 0x000000ff170b7207 */ /* 0x000fe40001000000 */
[----:B------:R-:W-:-:S03]  /*07a0*/  SEL R27, R4, RZ, P6 ;  /* 0x000000ff041b7207 */ /* 0x000fc60003000000 */
[----:B------:R-:W-:Y:S04]  /*07b0*/  STG.E.128 desc[UR4][R6.64], R8 ;  /* 0x0000000806007986 */ /* 0x000fe8000c101d04 */
[----:B------:R-:W-:Y:S01]  /*07c0*/  STG.E.128 desc[UR4][R6.64+0x800], R24 ;  /* 0x0008001806007986 */ /* 0x000fe2000c101d04 */
[----:B------:R-:W-:Y:S05]  /*07d0*/  EXIT ;  /* 0x000000000000794d */ /* 0x000fea0003800000 */
.L_x_0:
[----:B------:R-:W-:-:S00]  /*07e0*/  BRA `(.L_x_0) ;  /* 0xfffffffc00fc7947 */ /* 0x000fc0000383ffff */
[----:B------:R-:W-:-:S00]  /*07f0*/  NOP ;  /* 0x0000000000007918 */ /* 0x000fc00000000000 */
        /* <DEDUP_REMOVED lines=8> */
.L_x_1:


//--------------------- .nv.global.init           --------------------------
	.section	.nv.global.init,"aw",@progbits
.nv.global.init:
	.type		_$_str,@object
	.size		_$_str,(_$_str_$_2 - _$_str)
_$_str:
        /*0000*/ 	.byte	0x5f, 0x5f, 0x43, 0x55, 0x44, 0x41, 0x5f, 0x46, 0x54, 0x5a, 0x00
	.type		_$_str_$_2,@object
	.size		_$_str_$_2,(.L_1 - _$_str_$_2)
_$_str_$_2:
        /*000b*/ 	.byte	0x5f, 0x5f, 0x43, 0x55, 0x44, 0x41, 0x5f, 0x50, 0x52, 0x45, 0x43, 0x5f, 0x53, 0x51, 0x52, 0x54
        /*001b*/ 	.byte	0x00
.L_1:


//--------------------- .nv.constant0.triton_poi_fused__native_batch_norm_legit_no_training_add_relu_22 --------------------------
	.section	.nv.constant0.triton_poi_fused__native_batch_norm_legit_no_training_add_relu_22,"a",@progbits
	.sectionflags	@""
	.align	4
.nv.constant0.triton_poi_fused__native_batch_norm_legit_no_training_add_relu_22:
	.zero		588
